//
// Generated by NVIDIA NVVM Compiler
//
// Compiler Build ID: CL-36424714
// Cuda compilation tools, release 13.0, V13.0.88
// Based on NVVM 20.0.0
//

.version 9.0
.target sm_100
.address_size 64

	// .globl	_Z9matrixMulPfS_S_i

.visible .entry _Z9matrixMulPfS_S_i(
	.param .u64 .ptr .align 1 _Z9matrixMulPfS_S_i_param_0,
	.param .u64 .ptr .align 1 _Z9matrixMulPfS_S_i_param_1,
	.param .u64 .ptr .align 1 _Z9matrixMulPfS_S_i_param_2,
	.param .u32 _Z9matrixMulPfS_S_i_param_3
)
{
	.reg .pred 	%p<10>;
	.reg .b32 	%r<40>;
	.reg .b32 	%f<82>;
	.reg .b64 	%rd<67>;

	ld.param.u64 	%rd14, [_Z9matrixMulPfS_S_i_param_0];
	ld.param.u64 	%rd15, [_Z9matrixMulPfS_S_i_param_1];
	ld.param.u32 	%r18, [_Z9matrixMulPfS_S_i_param_3];
	cvta.to.global.u64 	%rd1, %rd15;
	cvta.to.global.u64 	%rd2, %rd14;
	mov.u32 	%r19, %ntid.x;
	mov.u32 	%r20, %ctaid.x;
	mov.u32 	%r21, %tid.x;
	mad.lo.s32 	%r1, %r19, %r20, %r21;
	mov.u32 	%r22, %ntid.y;
	mov.u32 	%r23, %ctaid.y;
	mov.u32 	%r24, %tid.y;
	mad.lo.s32 	%r2, %r22, %r23, %r24;
	max.s32 	%r25, %r2, %r1;
	setp.ge.s32 	%p1, %r25, %r18;
	@%p1 bra 	$L__BB0_13;
	mul.lo.s32 	%r3, %r18, %r2;
	and.b32  	%r4, %r18, 7;
	setp.lt.u32 	%p2, %r18, 8;
	mov.f32 	%f81, 0f00000000;
	mov.b32 	%r38, 0;
	@%p2 bra 	$L__BB0_4;
	and.b32  	%r38, %r18, 2147483640;
	neg.s32 	%r36, %r38;
	mul.wide.s32 	%rd16, %r18, 4;
	add.s64 	%rd3, %rd1, %rd16;
	shl.b32 	%r7, %r18, 3;
	mul.wide.s32 	%rd17, %r18, 8;
	add.s64 	%rd4, %rd1, %rd17;
	mul.wide.s32 	%rd18, %r18, 12;
	add.s64 	%rd5, %rd1, %rd18;
	mul.wide.s32 	%rd19, %r18, 16;
	add.s64 	%rd6, %rd1, %rd19;
	mul.wide.s32 	%rd20, %r18, 20;
	add.s64 	%rd7, %rd1, %rd20;
	mul.wide.s32 	%rd21, %r18, 24;
	add.s64 	%rd8, %rd1, %rd21;
	mul.wide.s32 	%rd22, %r18, 28;
	add.s64 	%rd9, %rd1, %rd22;
	mul.wide.u32 	%rd23, %r3, 4;
	add.s64 	%rd24, %rd23, %rd2;
	add.s64 	%rd66, %rd24, 16;
	mov.f32 	%f81, 0f00000000;
	mov.u32 	%r35, %r1;
$L__BB0_3:
	.pragma "nounroll";
	mul.wide.s32 	%rd25, %r35, 4;
	add.s64 	%rd26, %rd3, %rd25;
	add.s64 	%rd27, %rd4, %rd25;
	add.s64 	%rd28, %rd5, %rd25;
	add.s64 	%rd29, %rd6, %rd25;
	add.s64 	%rd30, %rd7, %rd25;
	add.s64 	%rd31, %rd8, %rd25;
	add.s64 	%rd32, %rd9, %rd25;
	add.s64 	%rd33, %rd1, %rd25;
	ld.global.f32 	%f16, [%rd66+-16];
	ld.global.f32 	%f17, [%rd33];
	add.f32 	%f18, %f16, %f17;
	add.f32 	%f19, %f81, %f18;
	ld.global.f32 	%f20, [%rd66+-12];
	ld.global.f32 	%f21, [%rd26];
	add.f32 	%f22, %f20, %f21;
	add.f32 	%f23, %f19, %f22;
	ld.global.f32 	%f24, [%rd66+-8];
	ld.global.f32 	%f25, [%rd27];
	add.f32 	%f26, %f24, %f25;
	add.f32 	%f27, %f23, %f26;
	ld.global.f32 	%f28, [%rd66+-4];
	ld.global.f32 	%f29, [%rd28];
	add.f32 	%f30, %f28, %f29;
	add.f32 	%f31, %f27, %f30;
	ld.global.f32 	%f32, [%rd66];
	ld.global.f32 	%f33, [%rd29];
	add.f32 	%f34, %f32, %f33;
	add.f32 	%f35, %f31, %f34;
	ld.global.f32 	%f36, [%rd66+4];
	ld.global.f32 	%f37, [%rd30];
	add.f32 	%f38, %f36, %f37;
	add.f32 	%f39, %f35, %f38;
	ld.global.f32 	%f40, [%rd66+8];
	ld.global.f32 	%f41, [%rd31];
	add.f32 	%f42, %f40, %f41;
	add.f32 	%f43, %f39, %f42;
	ld.global.f32 	%f44, [%rd66+12];
	ld.global.f32 	%f45, [%rd32];
	add.f32 	%f46, %f44, %f45;
	add.f32 	%f81, %f43, %f46;
	add.s32 	%r36, %r36, 8;
	add.s32 	%r35, %r35, %r7;
	add.s64 	%rd66, %rd66, 32;
	setp.ne.s32 	%p3, %r36, 0;
	@%p3 bra 	$L__BB0_3;
$L__BB0_4:
	setp.eq.s32 	%p4, %r4, 0;
	@%p4 bra 	$L__BB0_12;
	and.b32  	%r13, %r18, 3;
	setp.lt.u32 	%p5, %r4, 4;
	@%p5 bra 	$L__BB0_7;
	add.s32 	%r27, %r38, %r3;
	mul.wide.u32 	%rd34, %r27, 4;
	add.s64 	%rd35, %rd2, %rd34;
	ld.global.f32 	%f48, [%rd35];
	mad.lo.s32 	%r28, %r38, %r18, %r1;
	mul.wide.s32 	%rd36, %r28, 4;
	add.s64 	%rd37, %rd1, %rd36;
	ld.global.f32 	%f49, [%rd37];
	add.f32 	%f50, %f48, %f49;
	add.f32 	%f51, %f81, %f50;
	cvt.u64.u32 	%rd38, %r3;
	cvt.u64.u32 	%rd39, %r38;
	add.s64 	%rd40, %rd39, %rd38;
	shl.b64 	%rd41, %rd40, 2;
	add.s64 	%rd42, %rd2, %rd41;
	ld.global.f32 	%f52, [%rd42+4];
	mul.wide.s32 	%rd43, %r18, 4;
	add.s64 	%rd44, %rd37, %rd43;
	ld.global.f32 	%f53, [%rd44];
	add.f32 	%f54, %f52, %f53;
	add.f32 	%f55, %f51, %f54;
	ld.global.f32 	%f56, [%rd42+8];
	add.s64 	%rd45, %rd44, %rd43;
	ld.global.f32 	%f57, [%rd45];
	add.f32 	%f58, %f56, %f57;
	add.f32 	%f59, %f55, %f58;
	ld.global.f32 	%f60, [%rd42+12];
	add.s64 	%rd46, %rd45, %rd43;
	ld.global.f32 	%f61, [%rd46];
	add.f32 	%f62, %f60, %f61;
	add.f32 	%f81, %f59, %f62;
	add.s32 	%r38, %r38, 4;
$L__BB0_7:
	setp.eq.s32 	%p6, %r13, 0;
	@%p6 bra 	$L__BB0_12;
	setp.eq.s32 	%p7, %r13, 1;
	@%p7 bra 	$L__BB0_10;
	add.s32 	%r29, %r38, %r3;
	mul.wide.u32 	%rd47, %r29, 4;
	add.s64 	%rd48, %rd2, %rd47;
	ld.global.f32 	%f64, [%rd48];
	mad.lo.s32 	%r30, %r38, %r18, %r1;
	mul.wide.s32 	%rd49, %r30, 4;
	add.s64 	%rd50, %rd1, %rd49;
	ld.global.f32 	%f65, [%rd50];
	add.f32 	%f66, %f64, %f65;
	add.f32 	%f67, %f81, %f66;
	cvt.u64.u32 	%rd51, %r3;
	cvt.u64.u32 	%rd52, %r38;
	add.s64 	%rd53, %rd52, %rd51;
	shl.b64 	%rd54, %rd53, 2;
	add.s64 	%rd55, %rd2, %rd54;
	ld.global.f32 	%f68, [%rd55+4];
	mul.wide.s32 	%rd56, %r18, 4;
	add.s64 	%rd57, %rd50, %rd56;
	ld.global.f32 	%f69, [%rd57];
	add.f32 	%f70, %f68, %f69;
	add.f32 	%f81, %f67, %f70;
	add.s32 	%r38, %r38, 2;
$L__BB0_10:
	and.b32  	%r31, %r18, 1;
	setp.eq.b32 	%p8, %r31, 1;
	not.pred 	%p9, %p8;
	@%p9 bra 	$L__BB0_12;
	add.s32 	%r32, %r38, %r3;
	mul.wide.u32 	%rd58, %r32, 4;
	add.s64 	%rd59, %rd2, %rd58;
	ld.global.f32 	%f71, [%rd59];
	mad.lo.s32 	%r33, %r38, %r18, %r1;
	mul.wide.s32 	%rd60, %r33, 4;
	add.s64 	%rd61, %rd1, %rd60;
	ld.global.f32 	%f72, [%rd61];
	add.f32 	%f73, %f71, %f72;
	add.f32 	%f81, %f81, %f73;
$L__BB0_12:
	ld.param.u64 	%rd65, [_Z9matrixMulPfS_S_i_param_2];
	add.s32 	%r34, %r3, %r1;
	cvta.to.global.u64 	%rd62, %rd65;
	mul.wide.s32 	%rd63, %r34, 4;
	add.s64 	%rd64, %rd62, %rd63;
	st.global.f32 	[%rd64], %f81;
$L__BB0_13:
	ret;

}


// ===== COMPILED SASS (sm_100) =====

	.target	sm_100

	.elftype	@"ET_EXEC"


//--------------------- .note.nv.tkinfo           --------------------------
	.section	.note.nv.tkinfo,"",@"SHT_NOTE"
	.sectionflags	@"SHF_NOTE_NV_TKINFO"
	.tkinfo
        /*0018*/ 	.word	0x00000002
        /*0030*/ 	.string	""
        /*0030*/ 	.string	"ptxas"
        /*0030*/ 	.string	"Cuda compilation tools, release 13.0, V13.0.88"
        /*0030*/ 	.string	"Build cuda_13.0.r13.0/compiler.36424714_0"
        /*0030*/ 	.string	"-arch sm_100 -m 64 "



//--------------------- .note.nv.cuinfo           --------------------------
	.section	.note.nv.cuinfo,"",@"SHT_NOTE"
	.sectionflags	@"SHF_NOTE_NV_CUINFO"
        /*0018*/ 	.short	0x0002
        /*001a*/ 	.short	0x0064
        /*001c*/ 	.short	0x0082
	.zero		2


//--------------------- .nv.info                  --------------------------
	.section	.nv.info,"",@"SHT_CUDA_INFO"
	.align	4


	//----- nvinfo : EIATTR_REGCOUNT
	.align		4
        /*0000*/ 	.byte	0x04, 0x2f
        /*0002*/ 	.short	(.L_1 - .L_0)
	.align		4
.L_0:
        /*0004*/ 	.word	index@(_Z9matrixMulPfS_S_i)
        /*0008*/ 	.word	0x0000001e


	//----- nvinfo : EIATTR_FRAME_SIZE
	.align		4
.L_1:
        /*000c*/ 	.byte	0x04, 0x11
        /*000e*/ 	.short	(.L_3 - .L_2)
	.align		4
.L_2:
        /*0010*/ 	.word	index@(_Z9matrixMulPfS_S_i)
        /*0014*/ 	.word	0x00000000


	//----- nvinfo : EIATTR_MIN_STACK_SIZE
	.align		4
.L_3:
        /*0018*/ 	.byte	0x04, 0x12
        /*001a*/ 	.short	(.L_5 - .L_4)
	.align		4
.L_4:
        /*001c*/ 	.word	index@(_Z9matrixMulPfS_S_i)
        /*0020*/ 	.word	0x00000000
.L_5:


//--------------------- .nv.compat                --------------------------
	.section	.nv.compat,"",@"SHT_CUDA_COMPAT_INFO"
	.align	4
        /*0000*/ 	.byte	0x02, 0x09, 0x00, 0x00, 0x02, 0x02, 0x01, 0x00, 0x02, 0x05, 0x05, 0x00, 0x03, 0x07, 0x01, 0x01
        /*0010*/ 	.byte	0x02, 0x03, 0x00, 0x00, 0x02, 0x06, 0x01, 0x00, 0x04, 0x0b, 0x08, 0x00, 0x09, 0x00, 0x00, 0x00
        /*0020*/ 	.byte	0x00, 0x00, 0x00, 0x00


//--------------------- .nv.info._Z9matrixMulPfS_S_i --------------------------
	.section	.nv.info._Z9matrixMulPfS_S_i,"",@"SHT_CUDA_INFO"
	.sectionflags	@""
	.align	4


	//----- nvinfo : EIATTR_CUDA_API_VERSION
	.align		4
        /*0000*/ 	.byte	0x04, 0x37
        /*0002*/ 	.short	(.L_7 - .L_6)
.L_6:
        /*0004*/ 	.word	0x00000082


	//----- nvinfo : EIATTR_KPARAM_INFO
	.align		4
.L_7:
        /*0008*/ 	.byte	0x04, 0x17
        /*000a*/ 	.short	(.L_9 - .L_8)
.L_8:
        /*000c*/ 	.word	0x00000000
        /*0010*/ 	.short	0x0003
        /*0012*/ 	.short	0x0018
        /*0014*/ 	.byte	0x00, 0xf0, 0x11, 0x00


	//----- nvinfo : EIATTR_KPARAM_INFO
	.align		4
.L_9:
        /*0018*/ 	.byte	0x04, 0x17
        /*001a*/ 	.short	(.L_11 - .L_10)
.L_10:
        /*001c*/ 	.word	0x00000000
        /*0020*/ 	.short	0x0002
        /*0022*/ 	.short	0x0010
        /*0024*/ 	.byte	0x00, 0xf5, 0x21, 0x00


	//----- nvinfo : EIATTR_KPARAM_INFO
	.align		4
.L_11:
        /*0028*/ 	.byte	0x04, 0x17
        /*002a*/ 	.short	(.L_13 - .L_12)
.L_12:
        /*002c*/ 	.word	0x00000000
        /*0030*/ 	.short	0x0001
        /*0032*/ 	.short	0x0008
        /*0034*/ 	.byte	0x00, 0xf5, 0x21, 0x00


	//----- nvinfo : EIATTR_KPARAM_INFO
	.align		4
.L_13:
        /*0038*/ 	.byte	0x04, 0x17
        /*003a*/ 	.short	(.L_15 - .L_14)
.L_14:
        /*003c*/ 	.word	0x00000000
        /*0040*/ 	.short	0x0000
        /*0042*/ 	.short	0x0000
        /*0044*/ 	.byte	0x00, 0xf5, 0x21, 0x00


	//----- nvinfo : EIATTR_SPARSE_MMA_MASK
	.align		4
.L_15:
        /*0048*/ 	.byte	0x03, 0x50
        /*004a*/ 	.short	0x0000


	//----- nvinfo : EIATTR_MAXREG_COUNT
	.align		4
        /*004c*/ 	.byte	0x03, 0x1b
        /*004e*/ 	.short	0x00ff


	//----- nvinfo : EIATTR_MERCURY_ISA_VERSION
	.align		4
        /*0050*/ 	.byte	0x03, 0x5f
        /*0052*/ 	.short	0x0101


	//----- nvinfo : EIATTR_VRC_CTA_INIT_COUNT
	.align		4
        /*0054*/ 	.byte	0x02, 0x4a
	.zero		1
	.zero		1


	//----- nvinfo : EIATTR_EXIT_INSTR_OFFSETS
	.align		4
        /*0058*/ 	.byte	0x04, 0x1c
        /*005a*/ 	.short	(.L_17 - .L_16)


	//   ....[0]....
.L_16:
        /*005c*/ 	.word	0x000000c0


	//   ....[1]....
        /*0060*/ 	.word	0x00000b20


	//----- nvinfo : EIATTR_CBANK_PARAM_SIZE
	.align		4
.L_17:
        /*0064*/ 	.byte	0x03, 0x19
        /*0066*/ 	.short	0x001c


	//----- nvinfo : EIATTR_PARAM_CBANK
	.align		4
        /*0068*/ 	.byte	0x04, 0x0a
        /*006a*/ 	.short	(.L_19 - .L_18)
	.align		4
.L_18:
        /*006c*/ 	.word	index@(.nv.constant0._Z9matrixMulPfS_S_i)
        /*0070*/ 	.short	0x0380
        /*0072*/ 	.short	0x001c


	//----- nvinfo : EIATTR_SW_WAR
	.align		4
.L_19:
        /*0074*/ 	.byte	0x04, 0x36
        /*0076*/ 	.short	(.L_21 - .L_20)
.L_20:
        /*0078*/ 	.word	0x00000008
.L_21:


//--------------------- .nv.callgraph             --------------------------
	.section	.nv.callgraph,"",@"SHT_CUDA_CALLGRAPH"
	.align	4
	.sectionentsize	8
	.align		4
        /*0000*/ 	.word	0x00000000
	.align		4
        /*0004*/ 	.word	0xffffffff
	.align		4
        /*0008*/ 	.word	0x00000000
	.align		4
        /*000c*/ 	.word	0xfffffffe
	.align		4
        /*0010*/ 	.word	0x00000000
	.align		4
        /*0014*/ 	.word	0xfffffffd
	.align		4
        /*0018*/ 	.word	0x00000000
	.align		4
        /*001c*/ 	.word	0xfffffffc


//--------------------- .text._Z9matrixMulPfS_S_i --------------------------
	.section	.text._Z9matrixMulPfS_S_i,"ax",@progbits
	.align	128
        .global         _Z9matrixMulPfS_S_i
        .type           _Z9matrixMulPfS_S_i,@function
        .size           _Z9matrixMulPfS_S_i,(.L_x_6 - _Z9matrixMulPfS_S_i)
        .other          _Z9matrixMulPfS_S_i,@"STO_CUDA_ENTRY STV_DEFAULT"
_Z9matrixMulPfS_S_i:
.text._Z9matrixMulPfS_S_i:
[----:B------:R-:W-:Y:S01]  /*0000*/  LDC R1, c[0x0][0x37c] ;  /* 0x0000df00ff017b82 */ /* 0x000fe20000000800 */
[----:B------:R-:W0:Y:S01]  /*0010*/  S2R R0, SR_CTAID.X ;  /* 0x0000000000007919 */ /* 0x000e220000002500 */
[----:B------:R-:W0:Y:S01]  /*0020*/  LDCU UR4, c[0x0][0x360] ;  /* 0x00006c00ff0477ac */ /* 0x000e220008000800 */
[----:B------:R-:W0:Y:S01]  /*0030*/  S2R R3, SR_TID.X ;  /* 0x0000000000037919 */ /* 0x000e220000002100 */
[----:B------:R-:W1:Y:S01]  /*0040*/  LDCU UR5, c[0x0][0x364] ;  /* 0x00006c80ff0577ac */ /* 0x000e620008000800 */
[----:B------:R-:W1:Y:S01]  /*0050*/  S2R R11, SR_CTAID.Y ;  /* 0x00000000000b7919 */ /* 0x000e620000002600 */
[----:B------:R-:W2:Y:S01]  /*0060*/  LDCU UR12, c[0x0][0x398] ;  /* 0x00007300ff0c77ac */ /* 0x000ea20008000800 */
[----:B------:R-:W1:Y:S01]  /*0070*/  S2R R2, SR_TID.Y ;  /* 0x0000000000027919 */ /* 0x000e620000002200 */
[----:B0-----:R-:W-:Y:S02]  /*0080*/  IMAD R0, R0, UR4, R3 ;  /* 0x0000000400007c24 */ /* 0x001fe4000f8e0203 */
[----:B-1----:R-:W-:-:S05]  /*0090*/  IMAD R11, R11, UR5, R2 ;  /* 0x000000050b0b7c24 */ /* 0x002fca000f8e0202 */
[----:B------:R-:W-:-:S04]  /*00a0*/  VIMNMX R2, PT, PT, R0, R11, !PT ;  /* 0x0000000b00027248 */ /* 0x000fc80007fe0100 */
[----:B--2---:R-:W-:-:S13]  /*00b0*/  ISETP.GE.AND P0, PT, R2, UR12, PT ;  /* 0x0000000c02007c0c */ /* 0x004fda000bf06270 */
[----:B------:R-:W-:Y:S05]  /*00c0*/  @P0 EXIT ;  /* 0x000000000000094d */ /* 0x000fea0003800000 */
[----:B------:R-:W-:Y:S01]  /*00d0*/  UISETP.GE.U32.AND UP0, UPT, UR12, 0x8, UPT ;  /* 0x000000080c00788c */ /* 0x000fe2000bf06070 */
[----:B------:R-:W-:Y:S02]  /*00e0*/  HFMA2 R18, -RZ, RZ, 0, 0 ;  /* 0x00000000ff127431 */ /* 0x000fe400000001ff */
[----:B------:R-:W-:Y:S01]  /*00f0*/  IMAD R11, R11, UR12, RZ ;  /* 0x0000000c0b0b7c24 */ /* 0x000fe2000f8e02ff */
[----:B------:R-:W-:Y:S01]  /*0100*/  UMOV UR4, URZ ;  /* 0x000000ff00047c82 */ /* 0x000fe20008000000 */
[----:B------:R-:W0:Y:S04]  /*0110*/  LDCU.64 UR10, c[0x0][0x358] ;  /* 0x00006b00ff0a77ac */ /* 0x000e280008000a00 */
[----:B------:R-:W-:Y:S05]  /*0120*/  BRA.U !UP0, `(.L_x_0) ;  /* 0x0000000508287547 */ /* 0x000fea000b800000 */
[----:B------:R-:W1:Y:S01]  /*0130*/  LDCU.128 UR16, c[0x0][0x380] ;  /* 0x00007000ff1077ac */ /* 0x000e620008000c00 */
[----:B------:R-:W-:Y:S02]  /*0140*/  MOV R18, RZ ;  /* 0x000000ff00127202 */ /* 0x000fe40000000f00 */
[----:B------:R-:W-:Y:S01]  /*0150*/  MOV R10, R0 ;  /* 0x00000000000a7202 */ /* 0x000fe20000000f00 */
[----:B------:R-:W-:-:S04]  /*0160*/  ULOP3.LUT UR4, UR12, 0x7ffffff8, URZ, 0xc0, !UPT ;  /* 0x7ffffff80c047892 */ /* 0x000fc8000f8ec0ff */
[----:B------:R-:W-:Y:S01]  /*0170*/  UIADD3 UR5, UPT, UPT, -UR4, URZ, URZ ;  /* 0x000000ff04057290 */ /* 0x000fe2000fffe1ff */
[----:B-1----:R-:W-:Y:S01]  /*0180*/  MOV R2, UR16 ;  /* 0x0000001000027c02 */ /* 0x002fe20008000f00 */
[----:B------:R-:W-:Y:S01]  /*0190*/  UIMAD.WIDE UR6, UR12, 0x18, UR18 ;  /* 0x000000180c0678a5 */ /* 0x000fe2000f8e0212 */
[----:B------:R-:W-:Y:S01]  /*01a0*/  MOV R3, UR17 ;  /* 0x0000001100037c02 */ /* 0x000fe20008000f00 */
[----:B------:R-:W-:Y:S02]  /*01b0*/  UIMAD.WIDE UR8, UR12, 0x1c, UR18 ;  /* 0x0000001c0c0878a5 */ /* 0x000fe4000f8e0212 */
[----:B------:R-:W-:-:S03]  /*01c0*/  IMAD.WIDE.U32 R2, R11, 0x4, R2 ;  /* 0x000000040b027825 */ /* 0x000fc600078e0002 */
[----:B------:R-:W-:-:S04]  /*01d0*/  IADD3 R2, P0, PT, R2, 0x10, RZ ;  /* 0x0000001002027810 */ /* 0x000fc80007f1e0ff */
[----:B------:R-:W-:-:S09]  /*01e0*/  IADD3.X R3, PT, PT, RZ, R3, RZ, P0, !PT ;  /* 0x00000003ff037210 */ /* 0x000fd200007fe4ff */
.L_x_1:
[----:B------:R-:W-:Y:S01]  /*01f0*/  UIMAD.WIDE UR14, UR12, 0x4, UR18 ;  /* 0x000000040c0e78a5 */ /* 0x000fe2000f8e0212 */
[----:B------:R-:W-:Y:S01]  /*0200*/  MOV R21, 0x4 ;  /* 0x0000000400157802 */ /* 0x000fe20000000f00 */
[----:B------:R-:W-:Y:S01]  /*0210*/  UIMAD.WIDE UR16, UR12, 0x8, UR18 ;  /* 0x000000080c1078a5 */ /* 0x000fe2000f8e0212 */
[----:B------:R-:W-:Y:S01]  /*0220*/  HFMA2 R27, -RZ, RZ, 0, 2.384185791015625e-07 ;  /* 0x00000004ff1b7431 */ /* 0x000fe200000001ff */
[----:B0-----:R-:W2:Y:S02]  /*0230*/  LDG.E R19, desc[UR10][R2.64+-0x10] ;  /* 0xfffff00a02137981 */ /* 0x001ea4000c1e1900 */
[----:B------:R-:W-:Y:S01]  /*0240*/  MOV R4, UR14 ;  /* 0x0000000e00047c02 */ /* 0x000fe20008000f00 */
[----:B------:R-:W-:Y:S01]  /*0250*/  IMAD.WIDE R20, R10, R21, UR18 ;  /* 0x000000120a147e25 */ /* 0x000fe2000f8e0215 */
[----:B------:R-:W-:Y:S01]  /*0260*/  MOV R5, UR15 ;  /* 0x0000000f00057c02 */ /* 0x000fe20008000f00 */
[----:B------:R-:W3:Y:S01]  /*0270*/  LDG.E R17, desc[UR10][R2.64+-0xc] ;  /* 0xfffff40a02117981 */ /* 0x000ee2000c1e1900 */
[----:B------:R-:W-:-:S02]  /*0280*/  MOV R6, UR16 ;  /* 0x0000001000067c02 */ /* 0x000fc40008000f00 */
[----:B------:R-:W-:Y:S01]  /*0290*/  MOV R7, UR17 ;  /* 0x0000001100077c02 */ /* 0x000fe20008000f00 */
[C---:B------:R-:W-:Y:S01]  /*02a0*/  IMAD.WIDE R4, R10.reuse, 0x4, R4 ;  /* 0x000000040a047825 */ /* 0x040fe200078e0204 */
[----:B------:R-:W2:Y:S01]  /*02b0*/  LDG.E R20, desc[UR10][R20.64] ;  /* 0x0000000a14147981 */ /* 0x000ea2000c1e1900 */
[----:B------:R-:W-:Y:S02]  /*02c0*/  UIMAD.WIDE UR14, UR12, 0xc, UR18 ;  /* 0x0000000c0c0e78a5 */ /* 0x000fe4000f8e0212 */
[----:B------:R-:W-:Y:S02]  /*02d0*/  HFMA2 R9, -RZ, RZ, 0, 2.384185791015625e-07 ;  /* 0x00000004ff097431 */ /* 0x000fe400000001ff */
[C---:B------:R-:W-:Y:S01]  /*02e0*/  IMAD.WIDE R6, R10.reuse, 0x4, R6 ;  /* 0x000000040a067825 */ /* 0x040fe200078e0206 */
[----:B------:R0:W3:Y:S01]  /*02f0*/  LDG.E R16, desc[UR10][R4.64] ;  /* 0x0000000a04107981 */ /* 0x0000e2000c1e1900 */
[----:B------:R-:W-:Y:S01]  /*0300*/  UIMAD.WIDE UR16, UR12, 0x10, UR18 ;  /* 0x000000100c1078a5 */ /* 0x000fe2000f8e0212 */
[----:B------:R-:W-:Y:S01]  /*0310*/  MOV R23, 0x4 ;  /* 0x0000000400177802 */ /* 0x000fe20000000f00 */
[----:B------:R-:W-:Y:S01]  /*0320*/  IMAD.WIDE R26, R10, R27, UR14 ;  /* 0x0000000e0a1a7e25 */ /* 0x000fe2000f8e021b */
[----:B------:R1:W4:Y:S01]  /*0330*/  LDG.E R14, desc[UR10][R6.64] ;  /* 0x0000000a060e7981 */ /* 0x000322000c1e1900 */
[----:B------:R-:W-:-:S03]  /*0340*/  UIMAD.WIDE UR14, UR12, 0x14, UR18 ;  /* 0x000000140c0e78a5 */ /* 0x000fc6000f8e0212 */
[----:B------:R-:W4:Y:S01]  /*0350*/  LDG.E R15, desc[UR10][R2.64+-0x8] ;  /* 0xfffff80a020f7981 */ /* 0x000f22000c1e1900 */
[----:B------:R-:W-:Y:S01]  /*0360*/  IMAD.WIDE R22, R10, R23, UR16 ;  /* 0x000000100a167e25 */ /* 0x000fe2000f8e0217 */
[----:B0-----:R-:W-:Y:S02]  /*0370*/  MOV R5, 0x4 ;  /* 0x0000000400057802 */ /* 0x001fe40000000f00 */
[----:B------:R-:W5:Y:S01]  /*0380*/  LDG.E R12, desc[UR10][R26.64] ;  /* 0x0000000a1a0c7981 */ /* 0x000f62000c1e1900 */
[----:B-1----:R-:W-:-:S03]  /*0390*/  HFMA2 R7, -RZ, RZ, 0, 2.384185791015625e-07 ;  /* 0x00000004ff077431 */ /* 0x002fc600000001ff */
[----:B------:R-:W5:Y:S01]  /*03a0*/  LDG.E R13, desc[UR10][R2.64+-0x4] ;  /* 0xfffffc0a020d7981 */ /* 0x000f62000c1e1900 */
[----:B------:R-:W-:-:S03]  /*03b0*/  IMAD.WIDE R8, R10, R9, UR14 ;  /* 0x0000000e0a087e25 */ /* 0x000fc6000f8e0209 */
[----:B------:R-:W5:Y:S01]  /*03c0*/  LDG.E R22, desc[UR10][R22.64] ;  /* 0x0000000a16167981 */ /* 0x000f62000c1e1900 */
[----:B------:R-:W-:-:S03]  /*03d0*/  IMAD.WIDE R4, R10, R5, UR6 ;  /* 0x000000060a047e25 */ /* 0x000fc6000f8e0205 */
[----:B------:R-:W5:Y:S01]  /*03e0*/  LDG.E R21, desc[UR10][R2.64] ;  /* 0x0000000a02157981 */ /* 0x000f62000c1e1900 */
[----:B------:R-:W-:-:S03]  /*03f0*/  IMAD.WIDE R6, R10, R7, UR8 ;  /* 0x000000080a067e25 */ /* 0x000fc6000f8e0207 */
[----:B------:R-:W5:Y:S04]  /*0400*/  LDG.E R8, desc[UR10][R8.64] ;  /* 0x0000000a08087981 */ /* 0x000f68000c1e1900 */
[----:B------:R-:W5:Y:S04]  /*0410*/  LDG.E R25, desc[UR10][R2.64+0x4] ;  /* 0x0000040a02197981 */ /* 0x000f68000c1e1900 */
[----:B------:R0:W5:Y:S04]  /*0420*/  LDG.E R4, desc[UR10][R4.64] ;  /* 0x0000000a04047981 */ /* 0x000168000c1e1900 */
[----:B------:R-:W5:Y:S04]  /*0430*/  LDG.E R27, desc[UR10][R2.64+0x8] ;  /* 0x0000080a021b7981 */ /* 0x000f68000c1e1900 */
[----:B------:R-:W5:Y:S04]  /*0440*/  LDG.E R6, desc[UR10][R6.64] ;  /* 0x0000000a06067981 */ /* 0x000f68000c1e1900 */
[----:B------:R1:W5:Y:S01]  /*0450*/  LDG.E R23, desc[UR10][R2.64+0xc] ;  /* 0x00000c0a02177981 */ /* 0x000362000c1e1900 */
[----:B------:R-:W-:-:S04]  /*0460*/  UIADD3 UR5, UPT, UPT, UR5, 0x8, URZ ;  /* 0x0000000805057890 */ /* 0x000fc8000fffe0ff */
[----:B------:R-:W-:Y:S01]  /*0470*/  UISETP.NE.AND UP0, UPT, UR5, URZ, UPT ;  /* 0x000000ff0500728c */ /* 0x000fe2000bf05270 */
[----:B0-----:R-:W-:Y:S02]  /*0480*/  MOV R5, UR12 ;  /* 0x0000000c00057c02 */ /* 0x001fe40008000f00 */
[----:B-1----:R-:W-:Y:S02]  /*0490*/  IADD3 R2, P0, PT, R2, 0x20, RZ ;  /* 0x0000002002027810 */ /* 0x002fe40007f1e0ff */
[----:B------:R-:W-:Y:S02]  /*04a0*/  LEA R10, R5, R10, 0x3 ;  /* 0x0000000a050a7211 */ /* 0x000fe400078e18ff */
[----:B------:R-:W-:Y:S01]  /*04b0*/  IADD3.X R3, PT, PT, RZ, R3, RZ, P0, !PT ;  /* 0x00000003ff037210 */ /* 0x000fe200007fe4ff */
[----:B--2---:R-:W-:-:S04]  /*04c0*/  FADD R19, R19, R20 ;  /* 0x0000001413137221 */ /* 0x004fc80000000000 */
[----:B------:R-:W-:Y:S01]  /*04d0*/  FADD R19, R19, R18 ;  /* 0x0000001213137221 */ /* 0x000fe20000000000 */
[----:B---3--:R-:W-:-:S04]  /*04e0*/  FADD R16, R17, R16 ;  /* 0x0000001011107221 */ /* 0x008fc80000000000 */
[----:B------:R-:W-:Y:S01]  /*04f0*/  FADD R16, R19, R16 ;  /* 0x0000001013107221 */ /* 0x000fe20000000000 */
[----:B----4-:R-:W-:-:S04]  /*0500*/  FADD R15, R15, R14 ;  /* 0x0000000e0f0f7221 */ /* 0x010fc80000000000 */
[----:B------:R-:W-:Y:S01]  /*0510*/  FADD R15, R16, R15 ;  /* 0x0000000f100f7221 */ /* 0x000fe20000000000 */
[----:B-----5:R-:W-:-:S04]  /*0520*/  FADD R12, R13, R12 ;  /* 0x0000000c0d0c7221 */ /* 0x020fc80000000000 */
[----:B------:R-:W-:Y:S01]  /*0530*/  FADD R12, R15, R12 ;  /* 0x0000000c0f0c7221 */ /* 0x000fe20000000000 */
[----:B------:R-:W-:-:S04]  /*0540*/  FADD R21, R21, R22 ;  /* 0x0000001615157221 */ /* 0x000fc80000000000 */
[----:B------:R-:W-:Y:S01]  /*0550*/  FADD R12, R12, R21 ;  /* 0x000000150c0c7221 */ /* 0x000fe20000000000 */
[----:B------:R-:W-:-:S04]  /*0560*/  FADD R25, R25, R8 ;  /* 0x0000000819197221 */ /* 0x000fc80000000000 */
[----:B------:R-:W-:Y:S01]  /*0570*/  FADD R12, R12, R25 ;  /* 0x000000190c0c7221 */ /* 0x000fe20000000000 */
[----:B------:R-:W-:-:S04]  /*0580*/  FADD R27, R27, R4 ;  /* 0x000000041b1b7221 */ /* 0x000fc80000000000 */
[----:B------:R-:W-:Y:S01]  /*0590*/  FADD R12, R12, R27 ;  /* 0x0000001b0c0c7221 */ /* 0x000fe20000000000 */
[----:B------:R-:W-:-:S04]  /*05a0*/  FADD R23, R23, R6 ;  /* 0x0000000617177221 */ /* 0x000fc80000000000 */
[----:B------:R-:W-:Y:S01]  /*05b0*/  FADD R18, R12, R23 ;  /* 0x000000170c127221 */ /* 0x000fe20000000000 */
[----:B------:R-:W-:Y:S06]  /*05c0*/  BRA.U UP0, `(.L_x_1) ;  /* 0xfffffffd00087547 */ /* 0x000fec000b83ffff */
.L_x_0:
[----:B------:R-:W-:-:S04]  /*05d0*/  ULOP3.LUT UR6, UR12, 0x7, URZ, 0xc0, !UPT ;  /* 0x000000070c067892 */ /* 0x000fc8000f8ec0ff */
[----:B------:R-:W-:-:S09]  /*05e0*/  UISETP.NE.AND UP0, UPT, UR6, URZ, UPT ;  /* 0x000000ff0600728c */ /* 0x000fd2000bf05270 */
[----:B------:R-:W-:Y:S05]  /*05f0*/  BRA.U !UP0, `(.L_x_2) ;  /* 0x0000000508387547 */ /* 0x000fea000b800000 */
[----:B------:R-:W-:Y:S02]  /*0600*/  UISETP.GE.U32.AND UP0, UPT, UR6, 0x4, UPT ;  /* 0x000000040600788c */ /* 0x000fe4000bf06070 */
[----:B------:R-:W-:-:S04]  /*0610*/  ULOP3.LUT UR5, UR12, 0x3, URZ, 0xc0, !UPT ;  /* 0x000000030c057892 */ /* 0x000fc8000f8ec0ff */
[----:B------:R-:W-:-:S03]  /*0620*/  UISETP.NE.AND UP1, UPT, UR5, URZ, UPT ;  /* 0x000000ff0500728c */ /* 0x000fc6000bf25270 */
[----:B------:R-:W-:Y:S08]  /*0630*/  BRA.U !UP0, `(.L_x_3) ;  /* 0x0000000108887547 */ /* 0x000ff0000b800000 */
[----:B------:R-:W1:Y:S01]  /*0640*/  LDC.64 R6, c[0x0][0x388] ;  /* 0x0000e200ff067b82 */ /* 0x000e620000000a00 */
[----:B------:R-:W2:Y:S01]  /*0650*/  LDCU.64 UR6, c[0x0][0x380] ;  /* 0x00007000ff0677ac */ /* 0x000ea20008000a00 */
[----:B------:R-:W-:Y:S02]  /*0660*/  MOV R3, UR4 ;  /* 0x0000000400037c02 */ /* 0x000fe40008000f00 */
[----:B------:R-:W-:Y:S02]  /*0670*/  IADD3 R8, P0, PT, R11, UR4, RZ ;  /* 0x000000040b087c10 */ /* 0x000fe4000ff1e0ff */
[----:B------:R-:W-:Y:S01]  /*0680*/  MOV R13, UR12 ;  /* 0x0000000c000d7c02 */ /* 0x000fe20008000f00 */
[----:B------:R-:W-:Y:S01]  /*0690*/  IMAD R3, R3, UR12, R0 ;  /* 0x0000000c03037c24 */ /* 0x000fe2000f8e0200 */
[----:B------:R-:W3:Y:S01]  /*06a0*/  LDC.64 R4, c[0x0][0x380] ;  /* 0x0000e000ff047b82 */ /* 0x000ee20000000a00 */
[----:B------:R-:W-:Y:S02]  /*06b0*/  IADD3.X R9, PT, PT, RZ, RZ, RZ, P0, !PT ;  /* 0x000000ffff097210 */ /* 0x000fe400007fe4ff */
[----:B--2---:R-:W-:Y:S01]  /*06c0*/  LEA R2, P0, R8, UR6, 0x2 ;  /* 0x0000000608027c11 */ /* 0x004fe2000f8010ff */
[----:B-1----:R-:W-:Y:S01]  /*06d0*/  IMAD.WIDE R6, R3, 0x4, R6 ;  /* 0x0000000403067825 */ /* 0x002fe200078e0206 */
[----:B------:R-:W-:-:S05]  /*06e0*/  IADD3 R3, PT, PT, R11, UR4, RZ ;  /* 0x000000040b037c10 */ /* 0x000fca000fffe0ff */
[----:B---3--:R-:W-:Y:S01]  /*06f0*/  IMAD.WIDE.U32 R4, R3, 0x4, R4 ;  /* 0x0000000403047825 */ /* 0x008fe200078e0004 */
[----:B------:R-:W-:-:S03]  /*0700*/  LEA.HI.X R3, R8, UR7, R9, 0x2, P0 ;  /* 0x0000000708037c11 */ /* 0x000fc600080f1409 */
[C---:B------:R-:W-:Y:S01]  /*0710*/  IMAD.WIDE R8, R13.reuse, 0x4, R6 ;  /* 0x000000040d087825 */ /* 0x040fe200078e0206 */
[----:B------:R-:W-:Y:S01]  /*0720*/  MOV R15, UR12 ;  /* 0x0000000c000f7c02 */ /* 0x000fe20008000f00 */
[----:B0-----:R-:W2:Y:S04]  /*0730*/  LDG.E R4, desc[UR10][R4.64] ;  /* 0x0000000a04047981 */ /* 0x001ea8000c1e1900 */
[----:B------:R-:W2:Y:S01]  /*0740*/  LDG.E R7, desc[UR10][R6.64] ;  /* 0x0000000a06077981 */ /* 0x000ea2000c1e1900 */
[----:B------:R-:W-:-:S03]  /*0750*/  IMAD.WIDE R12, R13, 0x4, R8 ;  /* 0x000000040d0c7825 */ /* 0x000fc600078e0208 */
[----:B------:R-:W3:Y:S04]  /*0760*/  LDG.E R17, desc[UR10][R8.64] ;  /* 0x0000000a08117981 */ /* 0x000ee8000c1e1900 */
[----:B------:R-:W3:Y:S01]  /*0770*/  LDG.E R10, desc[UR10][R2.64+0x4] ;  /* 0x0000040a020a7981 */ /* 0x000ee2000c1e1900 */
[----:B------:R-:W-:-:S03]  /*0780*/  IMAD.WIDE R14, R15, 0x4, R12 ;  /* 0x000000040f0e7825 */ /* 0x000fc600078e020c */
[----:B------:R-:W4:Y:S04]  /*0790*/  LDG.E R16, desc[UR10][R2.64+0x8] ;  /* 0x0000080a02107981 */ /* 0x000f28000c1e1900 */
[----:B------:R-:W4:Y:S04]  /*07a0*/  LDG.E R19, desc[UR10][R12.64] ;  /* 0x0000000a0c137981 */ /* 0x000f28000c1e1900 */
[----:B------:R-:W5:Y:S04]  /*07b0*/  LDG.E R20, desc[UR10][R2.64+0xc] ;  /* 0x00000c0a02147981 */ /* 0x000f68000c1e1900 */
[----:B------:R-:W5:Y:S01]  /*07c0*/  LDG.E R15, desc[UR10][R14.64] ;  /* 0x0000000a0e0f7981 */ /* 0x000f62000c1e1900 */
[----:B------:R-:W-:Y:S01]  /*07d0*/  UIADD3 UR4, UPT, UPT, UR4, 0x4, URZ ;  /* 0x0000000404047890 */ /* 0x000fe2000fffe0ff */
[----:B--2---:R-:W-:-:S04]  /*07e0*/  FADD R5, R4, R7 ;  /* 0x0000000704057221 */ /* 0x004fc80000000000 */
[----:B------:R-:W-:Y:S01]  /*07f0*/  FADD R5, R18, R5 ;  /* 0x0000000512057221 */ /* 0x000fe20000000000 */
[----:B---3--:R-:W-:-:S04]  /*0800*/  FADD R10, R10, R17 ;  /* 0x000000110a0a7221 */ /* 0x008fc80000000000 */
[----:B------:R-:W-:Y:S01]  /*0810*/  FADD R5, R5, R10 ;  /* 0x0000000a05057221 */ /* 0x000fe20000000000 */
[----:B----4-:R-:W-:-:S04]  /*0820*/  FADD R16, R16, R19 ;  /* 0x0000001310107221 */ /* 0x010fc80000000000 */
[----:B------:R-:W-:Y:S01]  /*0830*/  FADD R5, R5, R16 ;  /* 0x0000001005057221 */ /* 0x000fe20000000000 */
[----:B-----5:R-:W-:-:S04]  /*0840*/  FADD R20, R20, R15 ;  /* 0x0000000f14147221 */ /* 0x020fc80000000000 */
[----:B------:R-:W-:-:S07]  /*0850*/  FADD R18, R5, R20 ;  /* 0x0000001405127221 */ /* 0x000fce0000000000 */
.L_x_3:
[----:B------:R-:W-:Y:S05]  /*0860*/  BRA.U !UP1, `(.L_x_2) ;  /* 0x00000001099c7547 */ /* 0x000fea000b800000 */
[----:B------:R-:W-:Y:S02]  /*0870*/  UISETP.NE.AND UP0, UPT, UR5, 0x1, UPT ;  /* 0x000000010500788c */ /* 0x000fe4000bf05270 */
[----:B------:R-:W-:-:S04]  /*0880*/  ULOP3.LUT UR6, UR12, 0x1, URZ, 0xc0, !UPT ;  /* 0x000000010c067892 */ /* 0x000fc8000f8ec0ff */
[----:B------:R-:W-:-:S03]  /*0890*/  UISETP.NE.U32.AND UP1, UPT, UR6, 0x1, UPT ;  /* 0x000000010600788c */ /* 0x000fc6000bf25070 */
[----:B------:R-:W-:Y:S08]  /*08a0*/  BRA.U !UP0, `(.L_x_4) ;  /* 0x00000001085c7547 */ /* 0x000ff0000b800000 */
[----:B------:R-:W1:Y:S01]  /*08b0*/  LDC.64 R2, c[0x0][0x380] ;  /* 0x0000e000ff027b82 */ /* 0x000e620000000a00 */
[----:B------:R-:W2:Y:S01]  /*08c0*/  LDCU.64 UR6, c[0x0][0x380] ;  /* 0x00007000ff0677ac */ /* 0x000ea20008000a00 */
[----:B------:R-:W-:Y:S02]  /*08d0*/  MOV R9, UR4 ;  /* 0x0000000400097c02 */ /* 0x000fe40008000f00 */
[C---:B------:R-:W-:Y:S02]  /*08e0*/  IADD3 R7, PT, PT, R11.reuse, UR4, RZ ;  /* 0x000000040b077c10 */ /* 0x040fe4000fffe0ff */
[----:B------:R-:W-:Y:S01]  /*08f0*/  IADD3 R8, P0, PT, R11, UR4, RZ ;  /* 0x000000040b087c10 */ /* 0x000fe2000ff1e0ff */
[----:B------:R-:W-:Y:S01]  /*0900*/  IMAD R9, R9, UR12, R0 ;  /* 0x0000000c09097c24 */ /* 0x000fe2000f8e0200 */
[----:B------:R-:W3:Y:S01]  /*0910*/  LDC.64 R4, c[0x0][0x388] ;  /* 0x0000e200ff047b82 */ /* 0x000ee20000000a00 */
[----:B-1----:R-:W-:Y:S01]  /*0920*/  IMAD.WIDE.U32 R2, R7, 0x4, R2 ;  /* 0x0000000407027825 */ /* 0x002fe200078e0002 */
[----:B------:R-:W-:-:S02]  /*0930*/  IADD3.X R7, PT, PT, RZ, RZ, RZ, P0, !PT ;  /* 0x000000ffff077210 */ /* 0x000fc400007fe4ff */
[----:B--2---:R-:W-:-:S03]  /*0940*/  LEA R6, P0, R8, UR6, 0x2 ;  /* 0x0000000608067c11 */ /* 0x004fc6000f8010ff */
[----:B0-----:R-:W2:Y:S01]  /*0950*/  LDG.E R2, desc[UR10][R2.64] ;  /* 0x0000000a02027981 */ /* 0x001ea2000c1e1900 */
[----:B------:R-:W-:Y:S01]  /*0960*/  LEA.HI.X R7, R8, UR7, R7, 0x2, P0 ;  /* 0x0000000708077c11 */ /* 0x000fe200080f1407 */
[----:B---3--:R-:W-:Y:S01]  /*0970*/  IMAD.WIDE R4, R9, 0x4, R4 ;  /* 0x0000000409047825 */ /* 0x008fe200078e0204 */
[----:B------:R-:W-:-:S03]  /*0980*/  MOV R9, UR12 ;  /* 0x0000000c00097c02 */ /* 0x000fc60008000f00 */
[----:B------:R-:W3:Y:S02]  /*0990*/  LDG.E R6, desc[UR10][R6.64+0x4] ;  /* 0x0000040a06067981 */ /* 0x000ee4000c1e1900 */
[----:B------:R-:W-:Y:S02]  /*09a0*/  IMAD.WIDE R8, R9, 0x4, R4 ;  /* 0x0000000409087825 */ /* 0x000fe400078e0204 */
[----:B------:R-:W2:Y:S04]  /*09b0*/  LDG.E R13, desc[UR10][R4.64] ;  /* 0x0000000a040d7981 */ /* 0x000ea8000c1e1900 */
[----:B------:R-:W3:Y:S01]  /*09c0*/  LDG.E R9, desc[UR10][R8.64] ;  /* 0x0000000a08097981 */ /* 0x000ee2000c1e1900 */
[----:B------:R-:W-:Y:S01]  /*09d0*/  UIADD3 UR4, UPT, UPT, UR4, 0x2, URZ ;  /* 0x0000000204047890 */ /* 0x000fe2000fffe0ff */
[----:B--2---:R-:W-:-:S04]  /*09e0*/  FADD R13, R2, R13 ;  /* 0x0000000d020d7221 */ /* 0x004fc80000000000 */
[----:B------:R-:W-:Y:S01]  /*09f0*/  FADD R13, R18, R13 ;  /* 0x0000000d120d7221 */ /* 0x000fe20000000000 */
[----:B---3--:R-:W-:-:S04]  /*0a00*/  FADD R18, R6, R9 ;  /* 0x0000000906127221 */ /* 0x008fc80000000000 */
[----:B------:R-:W-:-:S07]  /*0a10*/  FADD R18, R13, R18 ;  /* 0x000000120d127221 */ /* 0x000fce0000000000 */
.L_x_4:
[----:B------:R-:W-:Y:S05]  /*0a20*/  BRA.U UP1, `(.L_x_2) ;  /* 0x00000001012c7547 */ /* 0x000fea000b800000 */
[----:B------:R-:W1:Y:S01]  /*0a30*/  LDC.64 R2, c[0x0][0x380] ;  /* 0x0000e000ff027b82 */ /* 0x000e620000000a00 */
[----:B------:R-:W-:Y:S02]  /*0a40*/  MOV R9, UR4 ;  /* 0x0000000400097c02 */ /* 0x000fe40008000f00 */
[----:B------:R-:W-:-:S03]  /*0a50*/  IADD3 R7, PT, PT, R11, UR4, RZ ;  /* 0x000000040b077c10 */ /* 0x000fc6000fffe0ff */
[----:B------:R-:W-:Y:S02]  /*0a60*/  IMAD R9, R9, UR12, R0 ;  /* 0x0000000c09097c24 */ /* 0x000fe4000f8e0200 */
[----:B------:R-:W2:Y:S01]  /*0a70*/  LDC.64 R4, c[0x0][0x388] ;  /* 0x0000e200ff047b82 */ /* 0x000ea20000000a00 */
[----:B-1----:R-:W-:-:S06]  /*0a80*/  IMAD.WIDE.U32 R2, R7, 0x4, R2 ;  /* 0x0000000407027825 */ /* 0x002fcc00078e0002 */
[----:B0-----:R-:W3:Y:S01]  /*0a90*/  LDG.E R2, desc[UR10][R2.64] ;  /* 0x0000000a02027981 */ /* 0x001ee2000c1e1900 */
[----:B--2---:R-:W-:-:S06]  /*0aa0*/  IMAD.WIDE R4, R9, 0x4, R4 ;  /* 0x0000000409047825 */ /* 0x004fcc00078e0204 */
[----:B------:R-:W3:Y:S02]  /*0ab0*/  LDG.E R5, desc[UR10][R4.64] ;  /* 0x0000000a04057981 */ /* 0x000ee4000c1e1900 */
[----:B---3--:R-:W-:-:S04]  /*0ac0*/  FADD R7, R2, R5 ;  /* 0x0000000502077221 */ /* 0x008fc80000000000 */
[----:B------:R-:W-:-:S07]  /*0ad0*/  FADD R18, R18, R7 ;  /* 0x0000000712127221 */ /* 0x000fce0000000000 */
.L_x_2:
[----:B------:R-:W1:Y:S01]  /*0ae0*/  LDC.64 R2, c[0x0][0x390] ;  /* 0x0000e400ff027b82 */ /* 0x000e620000000a00 */
[----:B------:R-:W-:-:S05]  /*0af0*/  IADD3 R11, PT, PT, R0, R11, RZ ;  /* 0x0000000b000b7210 */ /* 0x000fca0007ffe0ff */
[----:B-1----:R-:W-:-:S05]  /*0b00*/  IMAD.WIDE R2, R11, 0x4, R2 ;  /* 0x000000040b027825 */ /* 0x002fca00078e0202 */
[----:B0-----:R-:W-:Y:S01]  /*0b10*/  STG.E desc[UR10][R2.64], R18 ;  /* 0x0000001202007986 */ /* 0x001fe2000c10190a */
[----:B------:R-:W-:Y:S05]  /*0b20*/  EXIT ;  /* 0x000000000000794d */ /* 0x000fea0003800000 */
.L_x_5:
[----:B------:R-:W-:-:S00]  /*0b30*/  BRA `(.L_x_5) ;  /* 0xfffffffc00fc7947 */ /* 0x000fc0000383ffff */
[----:B------:R-:W-:-:S00]  /*0b40*/  NOP ;  /* 0x0000000000007918 */ /* 0x000fc00000000000 */
        /* <DEDUP_REMOVED lines=11> */
.L_x_6:


//--------------------- .nv.shared.reserved.0     --------------------------
	.section	.nv.shared.reserved.0,"aw",@nobits
	.weak		__nv_reservedSMEM_offset_0_alias
	.size		__nv_reservedSMEM_offset_0_alias, 0, 64
	.other		__nv_reservedSMEM_offset_0_alias,@"STO_CUDA_RESERVED_SHARED STV_DEFAULT"
__nv_reservedSMEM_offset_0_alias:
	.zero		0
	.zero		64


//--------------------- .nv.constant0._Z9matrixMulPfS_S_i --------------------------
	.section	.nv.constant0._Z9matrixMulPfS_S_i,"a",@progbits
	.sectionflags	@""
	.align	4
.nv.constant0._Z9matrixMulPfS_S_i:
	.zero		924


//--------------------- SYMBOLS --------------------------

	.type		.nv.reservedSmem.offset0,@object
	.size		.nv.reservedSmem.offset0,0x4
